	.headerflags	@"EF_CUDA_TEXMODE_UNIFIED EF_CUDA_64BIT_ADDRESS EF_CUDA_ACCELERATORS EF_CUDA_SM90 EF_CUDA_VIRTUAL_SM(EF_CUDA_SM90)"
	.elftype	@"ET_EXEC"


//--------------------- .nv.info                  --------------------------
	.section	.nv.info,"",@"SHT_CUDA_INFO"
	.align	4


	//----- nvinfo : EIATTR_REGCOUNT
	.align		4
        /*0000*/ 	.byte	0x04, 0x2f
        /*0002*/ 	.short	(.L_3 - .L_2)
	.align		4
.L_2:
        /*0004*/ 	.word	index@(triton_poi_fused__native_batch_norm_legit_no_training_add_relu_20)
        /*0008*/ 	.word	0x0000001f


	//----- nvinfo : EIATTR_MIN_STACK_SIZE
	.align		4
.L_3:
        /*000c*/ 	.byte	0x04, 0x12
        /*000e*/ 	.short	(.L_5 - .L_4)
	.align		4
.L_4:
        /*0010*/ 	.word	index@(triton_poi_fused__native_batch_norm_legit_no_training_add_relu_20)
        /*0014*/ 	.word	0x00000000


	//----- nvinfo : EIATTR_FRAME_SIZE
	.align		4
.L_5:
        /*0018*/ 	.byte	0x04, 0x11
        /*001a*/ 	.short	(.L_7 - .L_6)
	.align		4
.L_6:
        /*001c*/ 	.word	index@(triton_poi_fused__native_batch_norm_legit_no_training_add_relu_20)
        /*0020*/ 	.word	0x00000000


	//----- nvinfo : EIATTR_MIN_STACK_SIZE
	.align		4
.L_7:
        /*0024*/ 	.byte	0x04, 0x12
        /*0026*/ 	.short	(.L_9 - .L_8)
	.align		4
.L_8:
        /*0028*/ 	.word	index@(triton_poi_fused__native_batch_norm_legit_no_training_add_relu_20)
        /*002c*/ 	.word	0x00000000
.L_9:


//--------------------- .nv.info.triton_poi_fused__native_batch_norm_legit_no_training_add_relu_20 --------------------------
	.section	.nv.info.triton_poi_fused__native_batch_norm_legit_no_training_add_relu_20,"",@"SHT_CUDA_INFO"
	.sectionflags	@""
	.align	4


	//----- nvinfo : EIATTR_CUDA_API_VERSION
	.align		4
        /*0000*/ 	.byte	0x04, 0x37
        /*0002*/ 	.short	(.L_11 - .L_10)
.L_10:
        /*0004*/ 	.word	0x0000007c


	//----- nvinfo : EIATTR_KPARAM_INFO
	.align		4
.L_11:
        /*0008*/ 	.byte	0x04, 0x17
        /*000a*/ 	.short	(.L_13 - .L_12)
.L_12:
        /*000c*/ 	.word	0x00000000
        /*0010*/ 	.short	0x0009
        /*0012*/ 	.short	0x0044
        /*0014*/ 	.byte	0x00, 0xf0, 0x11, 0x00


	//----- nvinfo : EIATTR_KPARAM_INFO
	.align		4
.L_13:
        /*0018*/ 	.byte	0x04, 0x17
        /*001a*/ 	.short	(.L_15 - .L_14)
.L_14:
        /*001c*/ 	.word	0x00000000
        /*0020*/ 	.short	0x0008
        /*0022*/ 	.short	0x0040
        /*0024*/ 	.byte	0x00, 0xf0, 0x11, 0x00


	//----- nvinfo : EIATTR_KPARAM_INFO
	.align		4
.L_15:
        /*0028*/ 	.byte	0x04, 0x17
        /*002a*/ 	.short	(.L_17 - .L_16)
.L_16:
        /*002c*/ 	.word	0x00000000
        /*0030*/ 	.short	0x0007
        /*0032*/ 	.short	0x0038
        /*0034*/ 	.byte	0x00, 0xf4, 0x21, 0x00


	//----- nvinfo : EIATTR_KPARAM_INFO
	.align		4
.L_17:
        /*0038*/ 	.byte	0x04, 0x17
        /*003a*/ 	.short	(.L_19 - .L_18)
.L_18:
        /*003c*/ 	.word	0x00000000
        /*0040*/ 	.short	0x0006
        /*0042*/ 	.short	0x0030
        /*0044*/ 	.byte	0x00, 0xf4, 0x21, 0x00


	//----- nvinfo : EIATTR_KPARAM_INFO
	.align		4
.L_19:
        /*0048*/ 	.byte	0x04, 0x17
        /*004a*/ 	.short	(.L_21 - .L_20)
.L_20:
        /*004c*/ 	.word	0x00000000
        /*0050*/ 	.short	0x0005
        /*0052*/ 	.short	0x0028
        /*0054*/ 	.byte	0x00, 0xf4, 0x21, 0x00


	//----- nvinfo : EIATTR_KPARAM_INFO
	.align		4
.L_21:
        /*0058*/ 	.byte	0x04, 0x17
        /*005a*/ 	.short	(.L_23 - .L_22)
.L_22:
        /*005c*/ 	.word	0x00000000
        /*0060*/ 	.short	0x0004
        /*0062*/ 	.short	0x0020
        /*0064*/ 	.byte	0x00, 0xf4, 0x21, 0x00


	//----- nvinfo : EIATTR_KPARAM_INFO
	.align		4
.L_23:
        /*0068*/ 	.byte	0x04, 0x17
        /*006a*/ 	.short	(.L_25 - .L_24)
.L_24:
        /*006c*/ 	.word	0x00000000
        /*0070*/ 	.short	0x0003
        /*0072*/ 	.short	0x0018
        /*0074*/ 	.byte	0x00, 0xf4, 0x21, 0x00


	//----- nvinfo : EIATTR_KPARAM_INFO
	.align		4
.L_25:
        /*0078*/ 	.byte	0x04, 0x17
        /*007a*/ 	.short	(.L_27 - .L_26)
.L_26:
        /*007c*/ 	.word	0x00000000
        /*0080*/ 	.short	0x0002
        /*0082*/ 	.short	0x0010
        /*0084*/ 	.byte	0x00, 0xf4, 0x21, 0x00


	//----- nvinfo : EIATTR_KPARAM_INFO
	.align		4
.L_27:
        /*0088*/ 	.byte	0x04, 0x17
        /*008a*/ 	.short	(.L_29 - .L_28)
.L_28:
        /*008c*/ 	.word	0x00000000
        /*0090*/ 	.short	0x0001
        /*0092*/ 	.short	0x0008
        /*0094*/ 	.byte	0x00, 0xf4, 0x21, 0x00


	//----- nvinfo : EIATTR_KPARAM_INFO
	.align		4
.L_29:
        /*0098*/ 	.byte	0x04, 0x17
        /*009a*/ 	.short	(.L_31 - .L_30)
.L_30:
        /*009c*/ 	.word	0x00000000
        /*00a0*/ 	.short	0x0000
        /*00a2*/ 	.short	0x0000
        /*00a4*/ 	.byte	0x00, 0xf4, 0x21, 0x00


	//----- nvinfo : EIATTR_SPARSE_MMA_MASK
	.align		4
.L_31:
        /*00a8*/ 	.byte	0x03, 0x50
        /*00aa*/ 	.short	0x0000


	//----- nvinfo : EIATTR_MAXREG_COUNT
	.align		4
        /*00ac*/ 	.byte	0x03, 0x1b
        /*00ae*/ 	.short	0x00ff


	//----- nvinfo : EIATTR_EXIT_INSTR_OFFSETS
	.align		4
        /*00b0*/ 	.byte	0x04, 0x1c
        /*00b2*/ 	.short	(.L_33 - .L_32)


	//   ....[0]....
.L_32:
        /*00b4*/ 	.word	0x00000870


	//   ....[1]....
        /*00b8*/ 	.word	0x000008c0


	//----- nvinfo : EIATTR_REQNTID
	.align		4
.L_33:
        /*00bc*/ 	.byte	0x04, 0x10
        /*00be*/ 	.short	(.L_35 - .L_34)
.L_34:
        /*00c0*/ 	.word	0x00000080
        /*00c4*/ 	.word	0x00000001
        /*00c8*/ 	.word	0x00000001


	//----- nvinfo : EIATTR_CBANK_PARAM_SIZE
	.align		4
.L_35:
        /*00cc*/ 	.byte	0x03, 0x19
        /*00ce*/ 	.short	0x0048


	//----- nvinfo : EIATTR_PARAM_CBANK
	.align		4
        /*00d0*/ 	.byte	0x04, 0x0a
        /*00d2*/ 	.short	(.L_37 - .L_36)
	.align		4
.L_36:
        /*00d4*/ 	.word	index@(.nv.constant0.triton_poi_fused__native_batch_norm_legit_no_training_add_relu_20)
        /*00d8*/ 	.short	0x0210
        /*00da*/ 	.short	0x0048


	//----- nvinfo : EIATTR_SW_WAR
	.align		4
.L_37:
        /*00dc*/ 	.byte	0x04, 0x36
        /*00de*/ 	.short	(.L_39 - .L_38)
.L_38:
        /*00e0*/ 	.word	0x00000008
.L_39:


//--------------------- .nv.callgraph             --------------------------
	.section	.nv.callgraph,"",@"SHT_CUDA_CALLGRAPH"
	.align	4
	.sectionentsize	8
	.align		4
        /*0000*/ 	.word	0x00000000
	.align		4
        /*0004*/ 	.word	0xffffffff
	.align		4
        /*0008*/ 	.word	0x00000000
	.align		4
        /*000c*/ 	.word	0xfffffffe
	.align		4
        /*0010*/ 	.word	0x00000000
	.align		4
        /*0014*/ 	.word	0xfffffffd
	.align		4
        /*0018*/ 	.word	0x00000000
	.align		4
        /*001c*/ 	.word	0xfffffffc


//--------------------- .nv.constant4             --------------------------
	.section	.nv.constant4,"a",@progbits
	.align	8
	.align		8
.nv.constant4:
        /*0000*/ 	.dword	_$_str
	.align		8
        /*0008*/ 	.dword	_$_str_$_2


//--------------------- .text.triton_poi_fused__native_batch_norm_legit_no_training_add_relu_20 --------------------------
	.section	.text.triton_poi_fused__native_batch_norm_legit_no_training_add_relu_20,"ax",@progbits
	.sectionflags	@"SHF_BARRIERS=1"
	.align	128
        .global         triton_poi_fused__native_batch_norm_legit_no_training_add_relu_20
        .type           triton_poi_fused__native_batch_norm_legit_no_training_add_relu_20,@function
        .size           triton_poi_fused__native_batch_norm_legit_no_training_add_relu_20,(.L_x_1 - triton_poi_fused__native_batch_norm_legit_no_training_add_relu_20)
        .other          triton_poi_fused__native_batch_norm_legit_no_training_add_relu_20,@"STO_CUDA_ENTRY STV_DEFAULT"
triton_poi_fused__native_batch_norm_legit_no_training_add_relu_20:
.text.triton_poi_fused__native_batch_norm_legit_no_training_add_relu_20:
[----:B------:R-:W0:Y:S01]  /*0000*/  LDC R1, c[0x0][0x28] ;  /* 0x00000a00ff017b82 */ /* 0x000e220000000800 */
[----:B------:R-:W1:Y:S07]  /*0010*/  S2R R4, SR_TID.X ;  /* 0x0000000000047919 */ /* 0x000e6e0000002100 */
[----:B------:R-:W2:Y:S01]  /*0020*/  S2UR UR4, SR_CTAID.Y ;  /* 0x00000000000479c3 */ /* 0x000ea20000002600 */
[----:B------:R-:W-:Y:S01]  /*0030*/  CS2R R10, SRZ ;  /* 0x00000000000a7805 */ /* 0x000fe2000001ff00 */
[----:B------:R-:W-:-:S06]  /*0040*/  ULDC.64 UR6, c[0x0][0x208] ;  /* 0x0000820000067ab9 */ /* 0x000fcc0000000a00 */
[----:B------:R-:W3:Y:S08]  /*0050*/  LDC.64 R14, c[0x0][0x220] ;  /* 0x00008800ff0e7b82 */ /* 0x000ef00000000a00 */
[----:B------:R-:W4:Y:S01]  /*0060*/  LDC.64 R8, c[0x0][0x210] ;  /* 0x00008400ff087b82 */ /* 0x000f220000000a00 */
[----:B--2---:R-:W-:-:S07]  /*0070*/  USHF.L.U32 UR4, UR4, 0x2, URZ ;  /* 0x0000000204047899 */ /* 0x004fce000800063f */
[----:B------:R-:W2:Y:S01]  /*0080*/  LDC.64 R12, c[0x0][0x218] ;  /* 0x00008600ff0c7b82 */ /* 0x000ea20000000a00 */
[----:B-1----:R-:W-:-:S04]  /*0090*/  LOP3.LUT R6, R4, 0x1, RZ, 0xc0, !PT ;  /* 0x0000000104067812 */ /* 0x002fc800078ec0ff */
[----:B------:R-:W-:-:S04]  /*00a0*/  LEA R0, R6, UR4, 0x1 ;  /* 0x0000000406007c11 */ /* 0x000fc8000f8e08ff */
[----:B------:R-:W-:Y:S02]  /*00b0*/  SHF.R.S32.HI R3, RZ, 0x1f, R0 ;  /* 0x0000001fff037819 */ /* 0x000fe40000011400 */
[----:B------:R-:W-:Y:S02]  /*00c0*/  ISETP.GE.AND P1, PT, R0, 0x80, PT ;  /* 0x000000800000780c */ /* 0x000fe40003f26270 */
[----:B------:R-:W-:Y:S02]  /*00d0*/  LEA.HI R17, R3, R0, RZ, 0x5 ;  /* 0x0000000003117211 */ /* 0x000fe400078f28ff */
[----:B------:R-:W1:Y:S02]  /*00e0*/  S2R R3, SR_CTAID.X ;  /* 0x0000000000037919 */ /* 0x000e640000002500 */
[----:B------:R-:W-:-:S05]  /*00f0*/  LOP3.LUT R23, R17, 0xffffffe0, RZ, 0xc0, !PT ;  /* 0xffffffe011177812 */ /* 0x000fca00078ec0ff */
[----:B------:R-:W-:-:S04]  /*0100*/  IMAD.IADD R23, R0, 0x1, -R23 ;  /* 0x0000000100177824 */ /* 0x000fc800078e0a17 */
[----:B---3--:R-:W-:-:S05]  /*0110*/  IMAD.WIDE R14, R23, 0x4, R14 ;  /* 0x00000004170e7825 */ /* 0x008fca00078e020e */
[----:B------:R3:W5:Y:S01]  /*0120*/  @!P1 LDG.E.EL.64 R10, desc[UR6][R14.64] ;  /* 0x000000060e0a9981 */ /* 0x000762000c2e1b00 */
[----:B------:R-:W-:Y:S01]  /*0130*/  SHF.R.U32.HI R5, RZ, 0x1, R4 ;  /* 0x00000001ff057819 */ /* 0x000fe20000011604 */
[----:B------:R-:W-:Y:S01]  /*0140*/  IMAD.SHL.U32 R19, R17, 0x40, RZ ;  /* 0x0000004011137824 */ /* 0x000fe200078e00ff */
[C---:B------:R-:W-:Y:S02]  /*0150*/  LOP3.LUT R22, R4.reuse, 0x40, RZ, 0xc0, !PT ;  /* 0x0000004004167812 */ /* 0x040fe400078ec0ff */
[----:B------:R-:W-:Y:S02]  /*0160*/  CS2R R20, SRZ ;  /* 0x0000000000147805 */ /* 0x000fe4000001ff00 */
[----:B------:R-:W-:Y:S01]  /*0170*/  LOP3.LUT R7, R4, 0x20, RZ, 0xc0, !PT ;  /* 0x0000002004077812 */ /* 0x000fe200078ec0ff */
[----:B--2---:R-:W-:Y:S01]  /*0180*/  IMAD.WIDE R26, R23, 0x4, R12 ;  /* 0x00000004171a7825 */ /* 0x004fe200078e020c */
[----:B------:R-:W-:Y:S02]  /*0190*/  SGXT.U32 R5, R5, 0x4 ;  /* 0x000000040505781a */ /* 0x000fe40000000000 */
[----:B------:R-:W-:Y:S01]  /*01a0*/  SHF.R.U32.HI R22, RZ, 0x1, R22 ;  /* 0x00000001ff167819 */ /* 0x000fe20000011616 */
[----:B---3--:R-:W2:Y:S01]  /*01b0*/  LDC.64 R14, c[0x0][0x228] ;  /* 0x00008a00ff0e7b82 */ /* 0x008ea20000000a00 */
[----:B------:R-:W-:Y:S01]  /*01c0*/  SHF.R.U32.HI R2, RZ, 0x1, R7 ;  /* 0x00000001ff027819 */ /* 0x000fe20000011607 */
[----:B------:R-:W3:Y:S01]  /*01d0*/  @!P1 LDG.E.EL.64 R20, desc[UR6][R26.64] ;  /* 0x000000061a149981 */ /* 0x000ee2000c2e1b00 */
[----:B------:R-:W-:-:S02]  /*01e0*/  LOP3.LUT R19, R19, 0xfffff800, RZ, 0xc0, !PT ;  /* 0xfffff80013137812 */ /* 0x000fc400078ec0ff */
[----:B------:R-:W-:Y:S01]  /*01f0*/  LOP3.LUT R16, R22, R2, R5, 0xfe, !PT ;  /* 0x0000000216107212 */ /* 0x000fe200078efe05 */
[----:B-1----:R-:W-:-:S05]  /*0200*/  IMAD.SHL.U32 R3, R3, 0x40, RZ ;  /* 0x0000004003037824 */ /* 0x002fca00078e00ff */
[----:B------:R-:W-:Y:S02]  /*0210*/  LOP3.LUT R18, R16, R3, RZ, 0xfc, !PT ;  /* 0x0000000310127212 */ /* 0x000fe400078efcff */
[----:B------:R-:W1:Y:S02]  /*0220*/  LDC.64 R16, c[0x0][0x230] ;  /* 0x00008c00ff107b82 */ /* 0x000e640000000a00 */
[C---:B------:R-:W-:Y:S01]  /*0230*/  ISETP.GE.AND P0, PT, R18.reuse, 0x40, PT ;  /* 0x000000401200780c */ /* 0x040fe20003f06270 */
[----:B------:R-:W-:-:S03]  /*0240*/  IMAD R18, R18, 0x20, R23 ;  /* 0x0000002012127824 */ /* 0x000fc600078e0217 */
[----:B------:R-:W-:Y:S01]  /*0250*/  ISETP.LT.AND P0, PT, R0, 0x80, !P0 ;  /* 0x000000800000780c */ /* 0x000fe20004701270 */
[----:B------:R-:W-:Y:S01]  /*0260*/  IMAD.IADD R0, R18, 0x1, R19 ;  /* 0x0000000112007824 */ /* 0x000fe200078e0213 */
[----:B------:R-:W-:-:S03]  /*0270*/  CS2R R18, SRZ ;  /* 0x0000000000127805 */ /* 0x000fc6000001ff00 */
[----:B----4-:R-:W-:Y:S01]  /*0280*/  IMAD.WIDE R24, R0, 0x4, R8 ;  /* 0x0000000400187825 */ /* 0x010fe200078e0208 */
[----:B------:R-:W-:Y:S02]  /*0290*/  CS2R R8, SRZ ;  /* 0x0000000000087805 */ /* 0x000fe4000001ff00 */
[----:B------:R-:W-:Y:S01]  /*02a0*/  CS2R R12, SRZ ;  /* 0x00000000000c7805 */ /* 0x000fe2000001ff00 */
[----:B--2---:R-:W-:-:S04]  /*02b0*/  IMAD.WIDE R14, R23, 0x4, R14 ;  /* 0x00000004170e7825 */ /* 0x004fc800078e020e */
[----:B------:R2:W3:Y:S04]  /*02c0*/  @P0 LDG.E.EL.64 R18, desc[UR6][R24.64] ;  /* 0x0000000618120981 */ /* 0x0004e8000c2e1b00 */
[----:B------:R4:W3:Y:S01]  /*02d0*/  @!P1 LDG.E.EL.64 R8, desc[UR6][R14.64] ;  /* 0x000000060e089981 */ /* 0x0008e2000c2e1b00 */
[----:B-1----:R-:W-:-:S05]  /*02e0*/  IMAD.WIDE R16, R23, 0x4, R16 ;  /* 0x0000000417107825 */ /* 0x002fca00078e0210 */
[----:B------:R-:W3:Y:S01]  /*02f0*/  @!P1 LDG.E.EL.64 R12, desc[UR6][R16.64] ;  /* 0x00000006100c9981 */ /* 0x000ee2000c2e1b00 */
[----:B------:R-:W-:-:S04]  /*0300*/  LOP3.LUT R7, R7, 0x40, R4, 0xf8, !PT ;  /* 0x0000004007077812 */ /* 0x000fc800078ef804 */
[----:B------:R-:W-:-:S05]  /*0310*/  SHF.R.U32.HI R7, RZ, 0x5, R7 ;  /* 0x00000005ff077819 */ /* 0x000fca0000011607 */
[----:B------:R-:W-:-:S05]  /*0320*/  VIADD R23, R7, UR4 ;  /* 0x0000000407177c36 */ /* 0x000fca0008000000 */
[----:B--2---:R-:W-:Y:S01]  /*0330*/  SHF.R.S32.HI R24, RZ, 0x1f, R23 ;  /* 0x0000001fff187819 */ /* 0x004fe20000011417 */
[----:B------:R-:W-:-:S03]  /*0340*/  IMAD.SHL.U32 R26, R4, 0x2, RZ ;  /* 0x00000002041a7824 */ /* 0x000fc600078e00ff */
[----:B------:R-:W-:Y:S02]  /*0350*/  LEA.HI R27, R24, R23, RZ, 0x5 ;  /* 0x00000017181b7211 */ /* 0x000fe400078f28ff */
[----:B------:R-:W1:Y:S02]  /*0360*/  LDC.64 R24, c[0x0][0x238] ;  /* 0x00008e00ff187b82 */ /* 0x000e640000000a00 */
[C---:B------:R-:W-:Y:S01]  /*0370*/  LOP3.LUT R28, R27.reuse, 0x3ffffe0, RZ, 0xc0, !PT ;  /* 0x03ffffe01b1c7812 */ /* 0x040fe200078ec0ff */
[----:B------:R-:W-:Y:S01]  /*0380*/  IMAD.SHL.U32 R27, R27, 0x100, RZ ;  /* 0x000001001b1b7824 */ /* 0x000fe200078e00ff */
[----:B------:R-:W-:-:S03]  /*0390*/  LOP3.LUT R26, R3, 0x3e, R26, 0xf8, !PT ;  /* 0x0000003e031a7812 */ /* 0x000fc600078ef81a */
[----:B------:R-:W-:Y:S01]  /*03a0*/  IMAD.IADD R3, R23, 0x1, -R28 ;  /* 0x0000000117037824 */ /* 0x000fe200078e0a1c */
[----:B------:R-:W-:-:S03]  /*03b0*/  LOP3.LUT R27, R27, 0xffffe000, RZ, 0xc0, !PT ;  /* 0xffffe0001b1b7812 */ /* 0x000fc600078ec0ff */
[----:B0---4-:R-:W-:Y:S01]  /*03c0*/  IMAD R14, R3, 0x40, R26 ;  /* 0x00000040030e7824 */ /* 0x011fe200078e021a */
[----:B------:R-:W-:-:S03]  /*03d0*/  ISETP.GE.AND P1, PT, R26, 0x40, PT ;  /* 0x000000401a00780c */ /* 0x000fc60003f26270 */
[----:B------:R-:W-:Y:S01]  /*03e0*/  IMAD.IADD R3, R27, 0x1, R14 ;  /* 0x000000011b037824 */ /* 0x000fe200078e020e */
[----:B------:R-:W-:-:S03]  /*03f0*/  ISETP.LT.AND P1, PT, R23, 0x80, !P1 ;  /* 0x000000801700780c */ /* 0x000fc60004f21270 */
[----:B------:R-:W-:-:S04]  /*0400*/  VIADD R15, R3, 0x1800 ;  /* 0x00001800030f7836 */ /* 0x000fc80000000000 */
[----:B-1----:R-:W-:Y:S01]  /*0410*/  IMAD.WIDE R24, R15, 0x4, R24 ;  /* 0x000000040f187825 */ /* 0x002fe200078e0218 */
[----:B------:R-:W-:-:S06]  /*0420*/  CS2R R14, SRZ ;  /* 0x00000000000e7805 */ /* 0x000fcc000001ff00 */
[----:B------:R0:W2:Y:S01]  /*0430*/  @P1 LDG.E.EL.64 R14, desc[UR6][R24.64] ;  /* 0x00000006180e1981 */ /* 0x0000a2000c2e1b00 */
[----:B------:R-:W1:Y:S01]  /*0440*/  S2UR UR5, SR_CgaCtaId ;  /* 0x00000000000579c3 */ /* 0x000e620000008800 */
[----:B0-----:R-:W-:Y:S01]  /*0450*/  IMAD.MOV.U32 R24, RZ, RZ, 0x3e800000 ;  /* 0x3e800000ff187424 */ /* 0x001fe200078e00ff */
[----:B------:R-:W-:Y:S02]  /*0460*/  UMOV UR4, 0x400 ;  /* 0x0000040000047882 */ /* 0x000fe40000000000 */
[----:B-1----:R-:W-:Y:S01]  /*0470*/  UPRMT UR4, UR5, 0x654, UR4 ;  /* 0x0000065405047896 */ /* 0x002fe20008000004 */
[----:B-----5:R-:W-:Y:S01]  /*0480*/  FADD R10, R10, 9.9999997473787516356e-06 ;  /* 0x3727c5ac0a0a7421 */ /* 0x020fe20000000000 */
[----:B------:R-:W-:-:S03]  /*0490*/  FADD R11, R11, 9.9999997473787516356e-06 ;  /* 0x3727c5ac0b0b7421 */ /* 0x000fc60000000000 */
[----:B------:R-:W0:Y:S08]  /*04a0*/  MUFU.SQRT R16, R10 ;  /* 0x0000000a00107308 */ /* 0x000e300000002000 */
[----:B------:R-:W1:Y:S01]  /*04b0*/  MUFU.SQRT R17, R11 ;  /* 0x0000000b00117308 */ /* 0x000e620000002000 */
[C---:B0-----:R-:W-:Y:S02]  /*04c0*/  FSETP.GT.AND P2, PT, R16.reuse, 8.50705917302346158658e+37, PT ;  /* 0x7e8000001000780b */ /* 0x041fe40003f44000 */
[----:B------:R-:W-:-:S02]  /*04d0*/  FSETP.GEU.AND P4, PT, R16, 1.175494350822287508e-38, PT ;  /* 0x008000001000780b */ /* 0x000fc40003f8e000 */
[C---:B-1----:R-:W-:Y:S02]  /*04e0*/  FSETP.GT.AND P3, PT, R17.reuse, 8.50705917302346158658e+37, PT ;  /* 0x7e8000001100780b */ /* 0x042fe40003f64000 */
[----:B------:R-:W-:-:S07]  /*04f0*/  FSETP.GEU.AND P5, PT, R17, 1.175494350822287508e-38, PT ;  /* 0x008000001100780b */ /* 0x000fce0003fae000 */
[----:B------:R-:W-:-:S04]  /*0500*/  @P2 FMUL R16, R16, 0.25 ;  /* 0x3e80000010102820 */ /* 0x000fc80000400000 */
[----:B------:R-:W-:Y:S01]  /*0510*/  @!P4 FMUL R16, R16, 16777216 ;  /* 0x4b8000001010c820 */ /* 0x000fe20000400000 */
[----:B------:R-:W-:-:S04]  /*0520*/  @P3 FMUL R17, R17, 0.25 ;  /* 0x3e80000011113820 */ /* 0x000fc80000400000 */
[----:B------:R-:W-:Y:S01]  /*0530*/  @!P5 FMUL R17, R17, 16777216 ;  /* 0x4b8000001111d820 */ /* 0x000fe20000400000 */
[----:B------:R-:W0:Y:S01]  /*0540*/  MUFU.RCP R16, R16 ;  /* 0x0000001000107308 */ /* 0x000e220000001000 */
[----:B------:R-:W-:-:S07]  /*0550*/  FSEL R11, R24, 1, P2 ;  /* 0x3f800000180b7808 */ /* 0x000fce0001000000 */
[----:B------:R-:W1:Y:S01]  /*0560*/  MUFU.RCP R17, R17 ;  /* 0x0000001100117308 */ /* 0x000e620000001000 */
[----:B------:R-:W-:Y:S01]  /*0570*/  FSEL R24, R24, 1, P3 ;  /* 0x3f80000018187808 */ /* 0x000fe20001800000 */
[----:B------:R-:W-:Y:S01]  /*0580*/  @!P4 FMUL R11, R11, 16777216 ;  /* 0x4b8000000b0bc820 */ /* 0x000fe20000400000 */
[----:B---3--:R-:W-:-:S03]  /*0590*/  FADD R18, -R20, R18 ;  /* 0x0000001214127221 */ /* 0x008fc60000000100 */
[----:B------:R-:W-:Y:S01]  /*05a0*/  @!P5 FMUL R24, R24, 16777216 ;  /* 0x4b8000001818d820 */ /* 0x000fe20000400000 */
[----:B0-----:R-:W-:Y:S01]  /*05b0*/  FMUL R11, R16, R11 ;  /* 0x0000000b100b7220 */ /* 0x001fe20000400000 */
[----:B------:R-:W-:Y:S01]  /*05c0*/  FADD R19, -R21, R19 ;  /* 0x0000001315137221 */ /* 0x000fe20000000100 */
[----:B------:R-:W-:Y:S02]  /*05d0*/  IMAD.SHL.U32 R10, R6, 0x80, RZ ;  /* 0x00000080060a7824 */ /* 0x000fe400078e00ff */
[----:B------:R-:W-:Y:S01]  /*05e0*/  FMUL R11, R18, R11 ;  /* 0x0000000b120b7220 */ /* 0x000fe20000400000 */
[----:B-1----:R-:W-:Y:S02]  /*05f0*/  FMUL R24, R17, R24 ;  /* 0x0000001811187220 */ /* 0x002fe40000400000 */
[----:B------:R-:W-:Y:S02]  /*0600*/  LOP3.LUT R5, R2, R10, R5, 0xfe, !PT ;  /* 0x0000000a02057212 */ /* 0x000fe400078efe05 */
[----:B------:R-:W-:Y:S01]  /*0610*/  FMUL R24, R19, R24 ;  /* 0x0000001813187220 */ /* 0x000fe20000400000 */
[----:B------:R-:W-:Y:S01]  /*0620*/  FFMA R8, R11, R8, R12 ;  /* 0x000000080b087223 */ /* 0x000fe2000000000c */
[----:B------:R-:W-:-:S02]  /*0630*/  LOP3.LUT R5, R5, R22, RZ, 0xfc, !PT ;  /* 0x0000001605057212 */ /* 0x000fc400078efcff */
[----:B------:R-:W-:Y:S01]  /*0640*/  FFMA R9, R24, R9, R13 ;  /* 0x0000000918097223 */ /* 0x000fe2000000000d */
[----:B------:R-:W-:Y:S02]  /*0650*/  LEA R6, R6, UR4, 0x3 ;  /* 0x0000000406067c11 */ /* 0x000fe4000f8e18ff */
[----:B------:R-:W-:Y:S02]  /*0660*/  LEA.HI R10, R10, UR4, RZ, 0x1c ;  /* 0x000000040a0a7c11 */ /* 0x000fe4000f8fe0ff */
[C---:B------:R-:W-:Y:S02]  /*0670*/  FSETP.GEU.AND P2, PT, R8.reuse, RZ, PT ;  /* 0x000000ff0800720b */ /* 0x040fe40003f4e000 */
[----:B------:R-:W-:Y:S01]  /*0680*/  FSETP.GEU.AND P3, PT, R9, RZ, PT ;  /* 0x000000ff0900720b */ /* 0x000fe20003f6e000 */
[C---:B------:R-:W-:Y:S01]  /*0690*/  IMAD R13, R5.reuse, 0x4, R6 ;  /* 0x00000004050d7824 */ /* 0x040fe200078e0206 */
[----:B------:R-:W-:Y:S01]  /*06a0*/  FSEL R6, R8, RZ, P2 ;  /* 0x000000ff08067208 */ /* 0x000fe20001000000 */
[----:B------:R-:W-:Y:S01]  /*06b0*/  IMAD R17, R5, 0x4, R10 ;  /* 0x0000000405117824 */ /* 0x000fe200078e020a */
[----:B------:R-:W-:Y:S01]  /*06c0*/  FSEL R12, R9, RZ, P3 ;  /* 0x000000ff090c7208 */ /* 0x000fe20001800000 */
[----:B------:R-:W-:Y:S01]  /*06d0*/  IMAD.SHL.U32 R16, R4, 0x8, RZ ;  /* 0x0000000804107824 */ /* 0x000fe200078e00ff */
[----:B------:R-:W-:Y:S01]  /*06e0*/  SHF.R.U32.HI R2, RZ, 0x3, R4 ;  /* 0x00000003ff027819 */ /* 0x000fe20000011604 */
[----:B------:R-:W-:Y:S01]  /*06f0*/  STS [R13], R6 ;  /* 0x000000060d007388 */ /* 0x000fe20000000800 */
[----:B------:R-:W0:Y:S03]  /*0700*/  LDC.64 R10, c[0x0][0x240] ;  /* 0x00009000ff0a7b82 */ /* 0x000e260000000a00 */
[----:B------:R-:W-:Y:S01]  /*0710*/  STS [R17+0x104], R12 ;  /* 0x0001040c11007388 */ /* 0x000fe20000000800 */
[----:B------:R-:W-:-:S02]  /*0720*/  LOP3.LUT R5, R2, 0xc, RZ, 0xc0, !PT ;  /* 0x0000000c02057812 */ /* 0x000fc400078ec0ff */
[----:B------:R-:W-:-:S04]  /*0730*/  LOP3.LUT R2, R16, 0x3f8, RZ, 0xc0, !PT ;  /* 0x000003f810027812 */ /* 0x000fc800078ec0ff */
[----:B------:R-:W-:Y:S01]  /*0740*/  IADD3 R18, R2, UR4, R5 ;  /* 0x0000000402127c10 */ /* 0x000fe2000fffe005 */
[----:B------:R-:W-:Y:S06]  /*0750*/  BAR.SYNC.DEFER_BLOCKING 0x0 ;  /* 0x0000000000007b1d */ /* 0x000fec0000010000 */
[----:B------:R-:W-:Y:S04]  /*0760*/  LDS R8, [R18] ;  /* 0x0000000012087984 */ /* 0x000fe80000000800 */
[----:B------:R-:W1:Y:S01]  /*0770*/  LDS R9, [R18+0x4] ;  /* 0x0000040012097984 */ /* 0x000e620000000800 */
[----:B------:R-:W-:-:S02]  /*0780*/  LOP3.LUT R5, R16, 0xf8, RZ, 0xc0, !PT ;  /* 0x000000f810057812 */ /* 0x000fc400078ec0ff */
[----:B------:R-:W-:Y:S02]  /*0790*/  LOP3.LUT R7, R7, 0xf8, R16, 0xf8, !PT ;  /* 0x000000f807077812 */ /* 0x000fe400078ef810 */
[----:B------:R-:W-:Y:S02]  /*07a0*/  LOP3.LUT R19, R4, 0x7e, RZ, 0xc0, !PT ;  /* 0x0000007e04137812 */ /* 0x000fe400078ec0ff */
[----:B------:R-:W-:Y:S01]  /*07b0*/  LEA R16, R5, UR4, 0x1 ;  /* 0x0000000405107c11 */ /* 0x000fe2000f8e08ff */
[----:B0-----:R-:W-:-:S04]  /*07c0*/  IMAD.WIDE R4, R3, 0x4, R10 ;  /* 0x0000000403047825 */ /* 0x001fc800078e020a */
[----:B------:R-:W-:Y:S01]  /*07d0*/  IMAD R7, R7, 0x4, R16 ;  /* 0x0000000407077824 */ /* 0x000fe200078e0210 */
[----:B-1----:R0:W-:Y:S01]  /*07e0*/  @P1 STG.E.64 desc[UR6][R4.64], R8 ;  /* 0x0000000804001986 */ /* 0x0021e2000c101b06 */
[----:B--2---:R-:W-:Y:S01]  /*07f0*/  FADD R14, R8, R14 ;  /* 0x0000000e080e7221 */ /* 0x004fe20000000000 */
[----:B------:R-:W-:Y:S01]  /*0800*/  BAR.SYNC.DEFER_BLOCKING 0x0 ;  /* 0x0000000000007b1d */ /* 0x000fe20000010000 */
[----:B------:R-:W-:Y:S01]  /*0810*/  FADD R6, R9, R15 ;  /* 0x0000000f09067221 */ /* 0x000fe20000000000 */
[----:B------:R-:W-:-:S04]  /*0820*/  LEA R19, R19, UR4, 0x2 ;  /* 0x0000000413137c11 */ /* 0x000fc8000f8e10ff */
[----:B------:R0:W-:Y:S04]  /*0830*/  STS [R7], R14 ;  /* 0x0000000e07007388 */ /* 0x0001e80000000800 */
[----:B------:R0:W-:Y:S01]  /*0840*/  STS [R7+0x18], R6 ;  /* 0x0000180607007388 */ /* 0x0001e20000000800 */
[----:B------:R-:W-:Y:S01]  /*0850*/  IMAD.IADD R19, R2, 0x1, R19 ;  /* 0x0000000102137824 */ /* 0x000fe200078e0213 */
[----:B------:R-:W-:Y:S06]  /*0860*/  BAR.SYNC.DEFER_BLOCKING 0x0 ;  /* 0x0000000000007b1d */ /* 0x000fec0000010000 */
[----:B0-----:R-:W-:Y:S05]  /*0870*/  @!P0 EXIT ;  /* 0x000000000000894d */ /* 0x001fea0003800000 */
[----:B------:R-:W0:Y:S01]  /*0880*/  LDS.64 R18, [R19] ;  /* 0x0000000013127984 */ /* 0x000e220000000a00 */
[----:B------:R-:W1:Y:S02]  /*0890*/  LDC.64 R2, c[0x0][0x248] ;  /* 0x00009200ff027b82 */ /* 0x000e640000000a00 */
[----:B-1----:R-:W-:-:S05]  /*08a0*/  IMAD.WIDE R2, R0, 0x4, R2 ;  /* 0x0000000400027825 */ /* 0x002fca00078e0202 */
[----:B0-----:R-:W-:Y:S01]  /*08b0*/  STG.E.64 desc[UR6][R2.64], R18 ;  /* 0x0000001202007986 */ /* 0x001fe2000c101b06 */
[----:B------:R-:W-:Y:S05]  /*08c0*/  EXIT ;  /* 0x000000000000794d */ /* 0x000fea0003800000 */
.L_x_0:
[----:B------:R-:W-:-:S00]  /*08d0*/  BRA `(.L_x_0) ;  /* 0xfffffffc00fc7947 */ /* 0x000fc0000383ffff */
[----:B------:R-:W-:-:S00]  /*08e0*/  NOP ;  /* 0x0000000000007918 */ /* 0x000fc00000000000 */
        /* <DEDUP_REMOVED lines=9> */
.L_x_1:


//--------------------- .nv.global.init           --------------------------
	.section	.nv.global.init,"aw",@progbits
.nv.global.init:
	.type		_$_str,@object
	.size		_$_str,(_$_str_$_2 - _$_str)
_$_str:
        /*0000*/ 	.byte	0x5f, 0x5f, 0x43, 0x55, 0x44, 0x41, 0x5f, 0x46, 0x54, 0x5a, 0x00
	.type		_$_str_$_2,@object
	.size		_$_str_$_2,(.L_1 - _$_str_$_2)
_$_str_$_2:
        /*000b*/ 	.byte	0x5f, 0x5f, 0x43, 0x55, 0x44, 0x41, 0x5f, 0x50, 0x52, 0x45, 0x43, 0x5f, 0x53, 0x51, 0x52, 0x54
        /*001b*/ 	.byte	0x00
.L_1:


//--------------------- .nv.shared.triton_poi_fused__native_batch_norm_legit_no_training_add_relu_20 --------------------------
	.section	.nv.shared.triton_poi_fused__native_batch_norm_legit_no_training_add_relu_20,"aw",@nobits
	.sectionflags	@""
	.align	16
	.zero		1024


//--------------------- .nv.constant0.triton_poi_fused__native_batch_norm_legit_no_training_add_relu_20 --------------------------
	.section	.nv.constant0.triton_poi_fused__native_batch_norm_legit_no_training_add_relu_20,"a",@progbits
	.sectionflags	@""
	.align	4
.nv.constant0.triton_poi_fused__native_batch_norm_legit_no_training_add_relu_20:
	.zero		600
